//
// Generated by NVIDIA NVVM Compiler
//
// Compiler Build ID: CL-36424714
// Cuda compilation tools, release 13.0, V13.0.88
// Based on NVVM 20.0.0
//

.version 9.0
.target sm_100
.address_size 64

	// .globl	_Z9matrixMulPKiS0_Pi
// _ZZ9matrixMulPKiS0_PiE3s_a has been demoted
// _ZZ9matrixMulPKiS0_PiE3s_b has been demoted

.visible .entry _Z9matrixMulPKiS0_Pi(
	.param .u64 .ptr .align 1 _Z9matrixMulPKiS0_Pi_param_0,
	.param .u64 .ptr .align 1 _Z9matrixMulPKiS0_Pi_param_1,
	.param .u64 .ptr .align 1 _Z9matrixMulPKiS0_Pi_param_2
)
{
	.reg .pred 	%p<13>;
	.reg .b32 	%r<163>;
	.reg .b64 	%rd<13>;
	// demoted variable
	.shared .align 4 .b8 _ZZ9matrixMulPKiS0_PiE3s_a[64];
	// demoted variable
	.shared .align 4 .b8 _ZZ9matrixMulPKiS0_PiE3s_b[64];
	ld.param.u64 	%rd4, [_Z9matrixMulPKiS0_Pi_param_0];
	ld.param.u64 	%rd5, [_Z9matrixMulPKiS0_Pi_param_1];
	ld.param.u64 	%rd3, [_Z9matrixMulPKiS0_Pi_param_2];
	cvta.to.global.u64 	%rd1, %rd5;
	cvta.to.global.u64 	%rd2, %rd4;
	mov.u32 	%r45, %ctaid.y;
	mov.u32 	%r46, %ntid.y;
	mov.u32 	%r1, %tid.y;
	mad.lo.s32 	%r2, %r45, %r46, %r1;
	mov.u32 	%r47, %ctaid.x;
	mov.u32 	%r3, %ntid.x;
	mul.lo.s32 	%r4, %r47, %r3;
	mov.u32 	%r5, %tid.x;
	add.s32 	%r6, %r4, %r5;
	shl.b32 	%r48, %r2, 3;
	add.s32 	%r7, %r48, %r5;
	mul.lo.s32 	%r8, %r1, %r3;
	add.s32 	%r49, %r8, %r5;
	shl.b32 	%r50, %r49, 2;
	mov.u32 	%r51, _ZZ9matrixMulPKiS0_PiE3s_a;
	add.s32 	%r9, %r51, %r50;
	mov.u32 	%r52, _ZZ9matrixMulPKiS0_PiE3s_b;
	add.s32 	%r10, %r52, %r50;
	and.b32  	%r11, %r3, 7;
	and.b32  	%r12, %r3, 2040;
	and.b32  	%r53, %r3, -8;
	neg.s32 	%r13, %r53;
	shl.b32 	%r54, %r5, 2;
	add.s32 	%r14, %r52, %r54;
	shl.b32 	%r15, %r3, 5;
	shl.b32 	%r55, %r8, 2;
	add.s32 	%r56, %r55, %r51;
	add.s32 	%r16, %r56, 16;
	shl.b32 	%r17, %r3, 2;
	mov.b32 	%r147, 0;
	mov.u32 	%r162, %r147;
$L__BB0_1:
	setp.lt.u32 	%p1, %r3, 8;
	add.s32 	%r59, %r7, %r147;
	mul.wide.u32 	%rd6, %r59, 4;
	add.s64 	%rd7, %rd2, %rd6;
	ld.global.u32 	%r60, [%rd7];
	st.shared.u32 	[%r9], %r60;
	add.s32 	%r61, %r1, %r147;
	shl.b32 	%r62, %r61, 3;
	add.s32 	%r63, %r62, %r6;
	mul.wide.u32 	%rd8, %r63, 4;
	add.s64 	%rd9, %rd1, %rd8;
	ld.global.u32 	%r64, [%rd9];
	st.shared.u32 	[%r10], %r64;
	bar.sync 	0;
	mov.b32 	%r157, 0;
	@%p1 bra 	$L__BB0_4;
	mov.u32 	%r149, %r16;
	mov.u32 	%r150, %r14;
	mov.u32 	%r151, %r13;
$L__BB0_3:
	.pragma "nounroll";
	ld.shared.u32 	%r65, [%r149+-16];
	ld.shared.u32 	%r66, [%r150];
	mad.lo.s32 	%r67, %r66, %r65, %r162;
	ld.shared.u32 	%r68, [%r149+-12];
	add.s32 	%r69, %r150, %r17;
	ld.shared.u32 	%r70, [%r69];
	mad.lo.s32 	%r71, %r70, %r68, %r67;
	ld.shared.u32 	%r72, [%r149+-8];
	add.s32 	%r73, %r69, %r17;
	ld.shared.u32 	%r74, [%r73];
	mad.lo.s32 	%r75, %r74, %r72, %r71;
	ld.shared.u32 	%r76, [%r149+-4];
	add.s32 	%r77, %r73, %r17;
	ld.shared.u32 	%r78, [%r77];
	mad.lo.s32 	%r79, %r78, %r76, %r75;
	ld.shared.u32 	%r80, [%r149];
	add.s32 	%r81, %r77, %r17;
	ld.shared.u32 	%r82, [%r81];
	mad.lo.s32 	%r83, %r82, %r80, %r79;
	ld.shared.u32 	%r84, [%r149+4];
	add.s32 	%r85, %r81, %r17;
	ld.shared.u32 	%r86, [%r85];
	mad.lo.s32 	%r87, %r86, %r84, %r83;
	ld.shared.u32 	%r88, [%r149+8];
	add.s32 	%r89, %r85, %r17;
	ld.shared.u32 	%r90, [%r89];
	mad.lo.s32 	%r91, %r90, %r88, %r87;
	ld.shared.u32 	%r92, [%r149+12];
	add.s32 	%r93, %r89, %r17;
	ld.shared.u32 	%r94, [%r93];
	mad.lo.s32 	%r162, %r94, %r92, %r91;
	add.s32 	%r151, %r151, 8;
	add.s32 	%r150, %r150, %r15;
	add.s32 	%r149, %r149, 32;
	setp.ne.s32 	%p2, %r151, 0;
	mov.u32 	%r157, %r12;
	@%p2 bra 	$L__BB0_3;
$L__BB0_4:
	setp.eq.s32 	%p3, %r11, 0;
	@%p3 bra 	$L__BB0_12;
	add.s32 	%r96, %r11, -1;
	setp.lt.u32 	%p4, %r96, 3;
	@%p4 bra 	$L__BB0_7;
	add.s32 	%r97, %r157, %r8;
	shl.b32 	%r98, %r97, 2;
	mov.u32 	%r99, _ZZ9matrixMulPKiS0_PiE3s_a;
	add.s32 	%r100, %r99, %r98;
	ld.shared.u32 	%r101, [%r100];
	mad.lo.s32 	%r102, %r157, %r3, %r5;
	shl.b32 	%r103, %r102, 2;
	mov.u32 	%r104, _ZZ9matrixMulPKiS0_PiE3s_b;
	add.s32 	%r105, %r104, %r103;
	ld.shared.u32 	%r106, [%r105];
	mad.lo.s32 	%r107, %r106, %r101, %r162;
	ld.shared.u32 	%r108, [%r100+4];
	add.s32 	%r109, %r105, %r17;
	ld.shared.u32 	%r110, [%r109];
	mad.lo.s32 	%r111, %r110, %r108, %r107;
	ld.shared.u32 	%r112, [%r100+8];
	add.s32 	%r113, %r109, %r17;
	ld.shared.u32 	%r114, [%r113];
	mad.lo.s32 	%r115, %r114, %r112, %r111;
	ld.shared.u32 	%r116, [%r100+12];
	add.s32 	%r117, %r113, %r17;
	ld.shared.u32 	%r118, [%r117];
	mad.lo.s32 	%r162, %r118, %r116, %r115;
	add.s32 	%r157, %r157, 4;
$L__BB0_7:
	and.b32  	%r120, %r3, 3;
	setp.eq.s32 	%p5, %r120, 0;
	@%p5 bra 	$L__BB0_12;
	setp.eq.s32 	%p6, %r120, 1;
	@%p6 bra 	$L__BB0_10;
	add.s32 	%r121, %r157, %r8;
	shl.b32 	%r122, %r121, 2;
	mov.u32 	%r123, _ZZ9matrixMulPKiS0_PiE3s_a;
	add.s32 	%r124, %r123, %r122;
	ld.shared.u32 	%r125, [%r124];
	mad.lo.s32 	%r126, %r157, %r3, %r5;
	shl.b32 	%r127, %r126, 2;
	mov.u32 	%r128, _ZZ9matrixMulPKiS0_PiE3s_b;
	add.s32 	%r129, %r128, %r127;
	ld.shared.u32 	%r130, [%r129];
	mad.lo.s32 	%r131, %r130, %r125, %r162;
	ld.shared.u32 	%r132, [%r124+4];
	add.s32 	%r133, %r129, %r17;
	ld.shared.u32 	%r134, [%r133];
	mad.lo.s32 	%r162, %r134, %r132, %r131;
	add.s32 	%r157, %r157, 2;
$L__BB0_10:
	and.b32  	%r135, %r3, 1;
	setp.eq.b32 	%p7, %r135, 1;
	not.pred 	%p8, %p7;
	@%p8 bra 	$L__BB0_12;
	add.s32 	%r136, %r157, %r8;
	shl.b32 	%r137, %r136, 2;
	mov.u32 	%r138, _ZZ9matrixMulPKiS0_PiE3s_a;
	add.s32 	%r139, %r138, %r137;
	ld.shared.u32 	%r140, [%r139];
	mad.lo.s32 	%r141, %r157, %r3, %r5;
	shl.b32 	%r142, %r141, 2;
	mov.u32 	%r143, _ZZ9matrixMulPKiS0_PiE3s_b;
	add.s32 	%r144, %r143, %r142;
	ld.shared.u32 	%r145, [%r144];
	mad.lo.s32 	%r162, %r145, %r140, %r162;
$L__BB0_12:
	bar.sync 	0;
	add.s32 	%r147, %r147, %r3;
	setp.lt.u32 	%p9, %r147, 12;
	@%p9 bra 	$L__BB0_1;
	setp.gt.u32 	%p10, %r2, 7;
	setp.gt.s32 	%p11, %r6, 7;
	or.pred  	%p12, %p10, %p11;
	@%p12 bra 	$L__BB0_15;
	add.s32 	%r146, %r7, %r4;
	cvta.to.global.u64 	%rd10, %rd3;
	mul.wide.s32 	%rd11, %r146, 4;
	add.s64 	%rd12, %rd10, %rd11;
	st.global.u32 	[%rd12], %r162;
$L__BB0_15:
	ret;

}


// ===== COMPILED SASS (sm_100) =====

	.target	sm_100

	.elftype	@"ET_EXEC"


//--------------------- .note.nv.tkinfo           --------------------------
	.section	.note.nv.tkinfo,"",@"SHT_NOTE"
	.sectionflags	@"SHF_NOTE_NV_TKINFO"
	.tkinfo
        /*0018*/ 	.word	0x00000002
        /*0030*/ 	.string	""
        /*0030*/ 	.string	"ptxas"
        /*0030*/ 	.string	"Cuda compilation tools, release 13.0, V13.0.88"
        /*0030*/ 	.string	"Build cuda_13.0.r13.0/compiler.36424714_0"
        /*0030*/ 	.string	"-arch sm_100 -m 64 "



//--------------------- .note.nv.cuinfo           --------------------------
	.section	.note.nv.cuinfo,"",@"SHT_NOTE"
	.sectionflags	@"SHF_NOTE_NV_CUINFO"
        /*0018*/ 	.short	0x0002
        /*001a*/ 	.short	0x0064
        /*001c*/ 	.short	0x0082
	.zero		2


//--------------------- .nv.info                  --------------------------
	.section	.nv.info,"",@"SHT_CUDA_INFO"
	.align	4


	//----- nvinfo : EIATTR_REGCOUNT
	.align		4
        /*0000*/ 	.byte	0x04, 0x2f
        /*0002*/ 	.short	(.L_1 - .L_0)
	.align		4
.L_0:
        /*0004*/ 	.word	index@(_Z9matrixMulPKiS0_Pi)
        /*0008*/ 	.word	0x00000020


	//----- nvinfo : EIATTR_FRAME_SIZE
	.align		4
.L_1:
        /*000c*/ 	.byte	0x04, 0x11
        /*000e*/ 	.short	(.L_3 - .L_2)
	.align		4
.L_2:
        /*0010*/ 	.word	index@(_Z9matrixMulPKiS0_Pi)
        /*0014*/ 	.word	0x00000000


	//----- nvinfo : EIATTR_MIN_STACK_SIZE
	.align		4
.L_3:
        /*0018*/ 	.byte	0x04, 0x12
        /*001a*/ 	.short	(.L_5 - .L_4)
	.align		4
.L_4:
        /*001c*/ 	.word	index@(_Z9matrixMulPKiS0_Pi)
        /*0020*/ 	.word	0x00000000
.L_5:


//--------------------- .nv.compat                --------------------------
	.section	.nv.compat,"",@"SHT_CUDA_COMPAT_INFO"
	.align	4
        /*0000*/ 	.byte	0x02, 0x09, 0x00, 0x00, 0x02, 0x02, 0x01, 0x00, 0x02, 0x05, 0x05, 0x00, 0x03, 0x07, 0x01, 0x01
        /*0010*/ 	.byte	0x02, 0x03, 0x00, 0x00, 0x02, 0x06, 0x01, 0x00, 0x04, 0x0b, 0x08, 0x00, 0x09, 0x00, 0x00, 0x00
        /*0020*/ 	.byte	0x00, 0x00, 0x00, 0x00


//--------------------- .nv.info._Z9matrixMulPKiS0_Pi --------------------------
	.section	.nv.info._Z9matrixMulPKiS0_Pi,"",@"SHT_CUDA_INFO"
	.sectionflags	@""
	.align	4


	//----- nvinfo : EIATTR_CUDA_API_VERSION
	.align		4
        /*0000*/ 	.byte	0x04, 0x37
        /*0002*/ 	.short	(.L_7 - .L_6)
.L_6:
        /*0004*/ 	.word	0x00000082


	//----- nvinfo : EIATTR_KPARAM_INFO
	.align		4
.L_7:
        /*0008*/ 	.byte	0x04, 0x17
        /*000a*/ 	.short	(.L_9 - .L_8)
.L_8:
        /*000c*/ 	.word	0x00000000
        /*0010*/ 	.short	0x0002
        /*0012*/ 	.short	0x0010
        /*0014*/ 	.byte	0x00, 0xf5, 0x21, 0x00


	//----- nvinfo : EIATTR_KPARAM_INFO
	.align		4
.L_9:
        /*0018*/ 	.byte	0x04, 0x17
        /*001a*/ 	.short	(.L_11 - .L_10)
.L_10:
        /*001c*/ 	.word	0x00000000
        /*0020*/ 	.short	0x0001
        /*0022*/ 	.short	0x0008
        /*0024*/ 	.byte	0x00, 0xf5, 0x21, 0x00


	//----- nvinfo : EIATTR_KPARAM_INFO
	.align		4
.L_11:
        /*0028*/ 	.byte	0x04, 0x17
        /*002a*/ 	.short	(.L_13 - .L_12)
.L_12:
        /*002c*/ 	.word	0x00000000
        /*0030*/ 	.short	0x0000
        /*0032*/ 	.short	0x0000
        /*0034*/ 	.byte	0x00, 0xf5, 0x21, 0x00


	//----- nvinfo : EIATTR_SPARSE_MMA_MASK
	.align		4
.L_13:
        /*0038*/ 	.byte	0x03, 0x50
        /*003a*/ 	.short	0x0000


	//----- nvinfo : EIATTR_MAXREG_COUNT
	.align		4
        /*003c*/ 	.byte	0x03, 0x1b
        /*003e*/ 	.short	0x00ff


	//----- nvinfo : EIATTR_NUM_BARRIERS
	.align		4
        /*0040*/ 	.byte	0x02, 0x4c
        /*0042*/ 	.byte	0x01
	.zero		1


	//----- nvinfo : EIATTR_MERCURY_ISA_VERSION
	.align		4
        /*0044*/ 	.byte	0x03, 0x5f
        /*0046*/ 	.short	0x0101


	//----- nvinfo : EIATTR_VRC_CTA_INIT_COUNT
	.align		4
        /*0048*/ 	.byte	0x02, 0x4a
	.zero		1
	.zero		1


	//----- nvinfo : EIATTR_EXIT_INSTR_OFFSETS
	.align		4
        /*004c*/ 	.byte	0x04, 0x1c
        /*004e*/ 	.short	(.L_15 - .L_14)


	//   ....[0]....
.L_14:
        /*0050*/ 	.word	0x000009d0


	//   ....[1]....
        /*0054*/ 	.word	0x00000a20


	//----- nvinfo : EIATTR_CBANK_PARAM_SIZE
	.align		4
.L_15:
        /*0058*/ 	.byte	0x03, 0x19
        /*005a*/ 	.short	0x0018


	//----- nvinfo : EIATTR_PARAM_CBANK
	.align		4
        /*005c*/ 	.byte	0x04, 0x0a
        /*005e*/ 	.short	(.L_17 - .L_16)
	.align		4
.L_16:
        /*0060*/ 	.word	index@(.nv.constant0._Z9matrixMulPKiS0_Pi)
        /*0064*/ 	.short	0x0380
        /*0066*/ 	.short	0x0018


	//----- nvinfo : EIATTR_SW_WAR
	.align		4
.L_17:
        /*0068*/ 	.byte	0x04, 0x36
        /*006a*/ 	.short	(.L_19 - .L_18)
.L_18:
        /*006c*/ 	.word	0x00000008
.L_19:


//--------------------- .nv.callgraph             --------------------------
	.section	.nv.callgraph,"",@"SHT_CUDA_CALLGRAPH"
	.align	4
	.sectionentsize	8
	.align		4
        /*0000*/ 	.word	0x00000000
	.align		4
        /*0004*/ 	.word	0xffffffff
	.align		4
        /*0008*/ 	.word	0x00000000
	.align		4
        /*000c*/ 	.word	0xfffffffe
	.align		4
        /*0010*/ 	.word	0x00000000
	.align		4
        /*0014*/ 	.word	0xfffffffd
	.align		4
        /*0018*/ 	.word	0x00000000
	.align		4
        /*001c*/ 	.word	0xfffffffc


//--------------------- .text._Z9matrixMulPKiS0_Pi --------------------------
	.section	.text._Z9matrixMulPKiS0_Pi,"ax",@progbits
	.align	128
        .global         _Z9matrixMulPKiS0_Pi
        .type           _Z9matrixMulPKiS0_Pi,@function
        .size           _Z9matrixMulPKiS0_Pi,(.L_x_7 - _Z9matrixMulPKiS0_Pi)
        .other          _Z9matrixMulPKiS0_Pi,@"STO_CUDA_ENTRY STV_DEFAULT"
_Z9matrixMulPKiS0_Pi:
.text._Z9matrixMulPKiS0_Pi:
[----:B------:R-:W-:Y:S01]  /*0000*/  LDC R1, c[0x0][0x37c] ;  /* 0x0000df00ff017b82 */ /* 0x000fe20000000800 */
[----:B------:R-:W0:Y:S07]  /*0010*/  S2R R0, SR_TID.Y ;  /* 0x0000000000007919 */ /* 0x000e2e0000002200 */
[----:B------:R-:W1:Y:S01]  /*0020*/  S2UR UR6, SR_CgaCtaId ;  /* 0x00000000000679c3 */ /* 0x000e620000008800 */
[----:B------:R-:W-:Y:S01]  /*0030*/  UMOV UR4, 0x400 ;  /* 0x0000040000047882 */ /* 0x000fe20000000000 */
[----:B------:R-:W-:Y:S01]  /*0040*/  HFMA2 R8, -RZ, RZ, 0, 0 ;  /* 0x00000000ff087431 */ /* 0x000fe200000001ff */
[----:B------:R-:W2:Y:S01]  /*0050*/  S2R R6, SR_TID.X ;  /* 0x0000000000067919 */ /* 0x000ea20000002100 */
[----:B------:R-:W-:Y:S01]  /*0060*/  UIADD3 UR5, UPT, UPT, UR4, 0x40, URZ ;  /* 0x0000004004057890 */ /* 0x000fe2000fffe0ff */
[----:B------:R-:W-:Y:S01]  /*0070*/  MOV R20, RZ ;  /* 0x000000ff00147202 */ /* 0x000fe20000000f00 */
[----:B------:R-:W3:Y:S02]  /*0080*/  LDCU.64 UR8, c[0x0][0x358] ;  /* 0x00006b00ff0877ac */ /* 0x000ee40008000a00 */
[----:B------:R-:W4:Y:S08]  /*0090*/  LDC R9, c[0x0][0x364] ;  /* 0x0000d900ff097b82 */ /* 0x000f300000000800 */
[----:B------:R-:W0:Y:S08]  /*00a0*/  LDC R7, c[0x0][0x360] ;  /* 0x0000d800ff077b82 */ /* 0x000e300000000800 */
[----:B------:R-:W5:Y:S01]  /*00b0*/  S2UR UR10, SR_CTAID.X ;  /* 0x00000000000a79c3 */ /* 0x000f620000002500 */
[----:B-1----:R-:W-:-:S02]  /*00c0*/  ULEA UR4, UR6, UR4, 0x18 ;  /* 0x0000000406047291 */ /* 0x002fc4000f8ec0ff */
[----:B------:R-:W-:-:S05]  /*00d0*/  ULEA UR5, UR6, UR5, 0x18 ;  /* 0x0000000506057291 */ /* 0x000fca000f8ec0ff */
[----:B------:R-:W4:Y:S01]  /*00e0*/  S2UR UR7, SR_CTAID.Y ;  /* 0x00000000000779c3 */ /* 0x000f220000002600 */
[----:B--2---:R-:W-:Y:S01]  /*00f0*/  LEA R16, R6, UR5, 0x2 ;  /* 0x0000000506107c11 */ /* 0x004fe2000f8e10ff */
[----:B0-----:R-:W-:Y:S01]  /*0100*/  IMAD R11, R0, R7, RZ ;  /* 0x00000007000b7224 */ /* 0x001fe200078e02ff */
[C---:B------:R-:W-:Y:S02]  /*0110*/  LOP3.LUT R14, R7.reuse, 0xfffffff8, RZ, 0xc0, !PT ;  /* 0xfffffff8070e7812 */ /* 0x040fe400078ec0ff */
[----:B------:R-:W-:Y:S01]  /*0120*/  LOP3.LUT R21, R7, 0x7, RZ, 0xc0, !PT ;  /* 0x0000000707157812 */ /* 0x000fe200078ec0ff */
[C---:B------:R-:W-:Y:S01]  /*0130*/  IMAD.IADD R18, R11.reuse, 0x1, R6 ;  /* 0x000000010b127824 */ /* 0x040fe200078e0206 */
[----:B------:R-:W-:Y:S02]  /*0140*/  LEA R19, R11, UR4, 0x2 ;  /* 0x000000040b137c11 */ /* 0x000fe4000f8e10ff */
[C---:B------:R-:W-:Y:S01]  /*0150*/  LOP3.LUT R12, R7.reuse, 0x7f8, RZ, 0xc0, !PT ;  /* 0x000007f8070c7812 */ /* 0x040fe200078ec0ff */
[----:B-----5:R-:W-:Y:S01]  /*0160*/  IMAD R13, R7, UR10, RZ ;  /* 0x0000000a070d7c24 */ /* 0x020fe2000f8e02ff */
[----:B------:R-:W-:Y:S01]  /*0170*/  LEA R17, R18, UR4, 0x2 ;  /* 0x0000000412117c11 */ /* 0x000fe2000f8e10ff */
[----:B------:R-:W-:Y:S01]  /*0180*/  VIADD R19, R19, 0x10 ;  /* 0x0000001013137836 */ /* 0x000fe20000000000 */
[----:B------:R-:W-:-:S02]  /*0190*/  IADD3 R14, PT, PT, -R14, RZ, RZ ;  /* 0x000000ff0e0e7210 */ /* 0x000fc40007ffe1ff */
[----:B------:R-:W-:Y:S02]  /*01a0*/  IADD3 R15, PT, PT, R13, R6, RZ ;  /* 0x000000060d0f7210 */ /* 0x000fe40007ffe0ff */
[----:B------:R-:W-:Y:S01]  /*01b0*/  LEA R18, R18, UR5, 0x2 ;  /* 0x0000000512127c11 */ /* 0x000fe2000f8e10ff */
[----:B----4-:R-:W-:-:S04]  /*01c0*/  IMAD R9, R9, UR7, R0 ;  /* 0x0000000709097c24 */ /* 0x010fc8000f8e0200 */
[----:B---3--:R-:W-:-:S07]  /*01d0*/  IMAD R10, R9, 0x8, R6 ;  /* 0x00000008090a7824 */ /* 0x008fce00078e0206 */
.L_x_5:
[----:B0-----:R-:W0:Y:S01]  /*01e0*/  LDC.64 R4, c[0x0][0x380] ;  /* 0x0000e000ff047b82 */ /* 0x001e220000000a00 */
[----:B------:R-:W-:Y:S01]  /*01f0*/  IADD3 R22, PT, PT, R0, R8, RZ ;  /* 0x0000000800167210 */ /* 0x000fe20007ffe0ff */
[----:B------:R-:W-:-:S03]  /*0200*/  IMAD.IADD R23, R10, 0x1, R8 ;  /* 0x000000010a177824 */ /* 0x000fc600078e0208 */
[----:B------:R-:W-:-:S03]  /*0210*/  LEA R25, R22, R15, 0x3 ;  /* 0x0000000f16197211 */ /* 0x000fc600078e18ff */
[----:B------:R-:W1:Y:S01]  /*0220*/  LDC.64 R2, c[0x0][0x388] ;  /* 0x0000e200ff027b82 */ /* 0x000e620000000a00 */
[----:B0-----:R-:W-:-:S06]  /*0230*/  IMAD.WIDE.U32 R4, R23, 0x4, R4 ;  /* 0x0000000417047825 */ /* 0x001fcc00078e0004 */
[----:B------:R-:W2:Y:S01]  /*0240*/  LDG.E R4, desc[UR8][R4.64] ;  /* 0x0000000804047981 */ /* 0x000ea2000c1e1900 */
[----:B-1----:R-:W-:-:S06]  /*0250*/  IMAD.WIDE.U32 R2, R25, 0x4, R2 ;  /* 0x0000000419027825 */ /* 0x002fcc00078e0002 */
[----:B------:R-:W3:Y:S01]  /*0260*/  LDG.E R3, desc[UR8][R2.64] ;  /* 0x0000000802037981 */ /* 0x000ee2000c1e1900 */
[C---:B------:R-:W-:Y:S01]  /*0270*/  ISETP.GE.U32.AND P1, PT, R7.reuse, 0x8, PT ;  /* 0x000000080700780c */ /* 0x040fe20003f26070 */
[----:B------:R-:W-:Y:S01]  /*0280*/  IMAD.IADD R8, R7, 0x1, R8 ;  /* 0x0000000107087824 */ /* 0x000fe200078e0208 */
[----:B------:R-:W-:-:S04]  /*0290*/  MOV R22, RZ ;  /* 0x000000ff00167202 */ /* 0x000fc80000000f00 */
[----:B------:R-:W-:Y:S01]  /*02a0*/  ISETP.GE.U32.AND P0, PT, R8, 0xc, PT ;  /* 0x0000000c0800780c */ /* 0x000fe20003f06070 */
[----:B--2---:R0:W-:Y:S04]  /*02b0*/  STS [R17], R4 ;  /* 0x0000000411007388 */ /* 0x0041e80000000800 */
[----:B---3--:R0:W-:Y:S01]  /*02c0*/  STS [R18], R3 ;  /* 0x0000000312007388 */ /* 0x0081e20000000800 */
[----:B------:R-:W-:Y:S06]  /*02d0*/  BAR.SYNC.DEFER_BLOCKING 0x0 ;  /* 0x0000000000007b1d */ /* 0x000fec0000010000 */
[----:B------:R-:W-:Y:S05]  /*02e0*/  @!P1 BRA `(.L_x_0) ;  /* 0x0000000000a09947 */ /* 0x000fea0003800000 */
[----:B------:R-:W-:Y:S01]  /*02f0*/  IMAD.MOV.U32 R2, RZ, RZ, R19 ;  /* 0x000000ffff027224 */ /* 0x000fe200078e0013 */
[----:B0-----:R-:W-:Y:S01]  /*0300*/  MOV R4, R16 ;  /* 0x0000001000047202 */ /* 0x001fe20000000f00 */
[----:B------:R-:W-:-:S07]  /*0310*/  IMAD.MOV.U32 R3, RZ, RZ, R14 ;  /* 0x000000ffff037224 */ /* 0x000fce00078e000e */
.L_x_1:
[----:B------:R-:W-:Y:S01]  /*0320*/  LDS R23, [R2+-0x10] ;  /* 0xfffff00002177984 */ /* 0x000fe20000000800 */
[----:B------:R-:W-:Y:S01]  /*0330*/  LEA R26, R7, R4, 0x2 ;  /* 0x00000004071a7211 */ /* 0x000fe200078e10ff */
[----:B------:R-:W-:Y:S02]  /*0340*/  VIADD R3, R3, 0x8 ;  /* 0x0000000803037836 */ /* 0x000fe40000000000 */
[----:B------:R0:W1:Y:S02]  /*0350*/  LDS R24, [R4] ;  /* 0x0000000004187984 */ /* 0x0000640000000800 */
[----:B------:R-:W-:Y:S01]  /*0360*/  IMAD R28, R7, 0x4, R26 ;  /* 0x00000004071c7824 */ /* 0x000fe200078e021a */
[----:B------:R-:W-:Y:S01]  /*0370*/  ISETP.NE.AND P1, PT, R3, RZ, PT ;  /* 0x000000ff0300720c */ /* 0x000fe20003f25270 */
[----:B------:R-:W-:Y:S03]  /*0380*/  LDS R5, [R2+-0xc] ;  /* 0xfffff40002057984 */ /* 0x000fe60000000800 */
[C---:B------:R-:W-:Y:S01]  /*0390*/  LEA R25, R7.reuse, R28, 0x2 ;  /* 0x0000001c07197211 */ /* 0x040fe200078e10ff */
[----:B------:R2:W3:Y:S01]  /*03a0*/  LDS R22, [R26] ;  /* 0x000000001a167984 */ /* 0x0004e20000000800 */
[----:B0-----:R-:W-:-:S03]  /*03b0*/  LEA R4, R7, R4, 0x5 ;  /* 0x0000000407047211 */ /* 0x001fc600078e28ff */
[----:B------:R-:W-:-:S05]  /*03c0*/  IMAD R27, R7, 0x4, R25 ;  /* 0x00000004071b7824 */ /* 0x000fca00078e0219 */
[----:B--2---:R-:W-:Y:S01]  /*03d0*/  LEA R26, R7, R27, 0x2 ;  /* 0x0000001b071a7211 */ /* 0x004fe200078e10ff */
[----:B-1----:R-:W-:Y:S02]  /*03e0*/  IMAD R24, R23, R24, R20 ;  /* 0x0000001817187224 */ /* 0x002fe400078e0214 */
[----:B------:R-:W-:Y:S04]  /*03f0*/  LDS R20, [R2+-0x8] ;  /* 0xfffff80002147984 */ /* 0x000fe80000000800 */
[----:B------:R0:W1:Y:S01]  /*0400*/  LDS R23, [R28] ;  /* 0x000000001c177984 */ /* 0x0000620000000800 */
[----:B---3--:R-:W-:-:S03]  /*0410*/  IMAD R24, R5, R22, R24 ;  /* 0x0000001605187224 */ /* 0x008fc600078e0218 */
[----:B------:R-:W-:Y:S04]  /*0420*/  LDS R5, [R2+-0x4] ;  /* 0xfffffc0002057984 */ /* 0x000fe80000000800 */
[----:B------:R2:W3:Y:S01]  /*0430*/  LDS R22, [R25] ;  /* 0x0000000019167984 */ /* 0x0004e20000000800 */
[----:B0-----:R-:W-:-:S05]  /*0440*/  IMAD R28, R7, 0x4, R26 ;  /* 0x00000004071c7824 */ /* 0x001fca00078e021a */
[----:B--2---:R-:W-:Y:S02]  /*0450*/  LEA R25, R7, R28, 0x2 ;  /* 0x0000001c07197211 */ /* 0x004fe400078e10ff */
[----:B------:R-:W-:Y:S04]  /*0460*/  LDS R28, [R28] ;  /* 0x000000001c1c7984 */ /* 0x000fe80000000800 */
[----:B------:R-:W-:Y:S01]  /*0470*/  LDS R25, [R25] ;  /* 0x0000000019197984 */ /* 0x000fe20000000800 */
[----:B-1----:R-:W-:-:S03]  /*0480*/  IMAD R24, R20, R23, R24 ;  /* 0x0000001714187224 */ /* 0x002fc600078e0218 */
[----:B------:R-:W-:Y:S04]  /*0490*/  LDS R20, [R2] ;  /* 0x0000000002147984 */ /* 0x000fe80000000800 */
[----:B------:R-:W0:Y:S01]  /*04a0*/  LDS R23, [R27] ;  /* 0x000000001b177984 */ /* 0x000e220000000800 */
[----:B---3--:R-:W-:-:S03]  /*04b0*/  IMAD R24, R5, R22, R24 ;  /* 0x0000001605187224 */ /* 0x008fc600078e0218 */
[----:B------:R-:W-:Y:S04]  /*04c0*/  LDS R5, [R26] ;  /* 0x000000001a057984 */ /* 0x000fe80000000800 */
[----:B------:R-:W1:Y:S01]  /*04d0*/  LDS R22, [R2+0x4] ;  /* 0x0000040002167984 */ /* 0x000e620000000800 */
[----:B0-----:R-:W-:-:S03]  /*04e0*/  IMAD R20, R20, R23, R24 ;  /* 0x0000001714147224 */ /* 0x001fc600078e0218 */
[----:B------:R-:W0:Y:S04]  /*04f0*/  LDS R24, [R2+0x8] ;  /* 0x0000080002187984 */ /* 0x000e280000000800 */
[----:B------:R2:W3:Y:S01]  /*0500*/  LDS R23, [R2+0xc] ;  /* 0x00000c0002177984 */ /* 0x0004e20000000800 */
[----:B-1----:R-:W-:Y:S02]  /*0510*/  IMAD R5, R22, R5, R20 ;  /* 0x0000000516057224 */ /* 0x002fe400078e0214 */
[----:B--2---:R-:W-:Y:S02]  /*0520*/  VIADD R2, R2, 0x20 ;  /* 0x0000002002027836 */ /* 0x004fe40000000000 */
[----:B0-----:R-:W-:-:S04]  /*0530*/  IMAD R5, R24, R28, R5 ;  /* 0x0000001c18057224 */ /* 0x001fc800078e0205 */
[----:B---3--:R-:W-:Y:S01]  /*0540*/  IMAD R20, R23, R25, R5 ;  /* 0x0000001917147224 */ /* 0x008fe200078e0205 */
[----:B------:R-:W-:Y:S06]  /*0550*/  @P1 BRA `(.L_x_1) ;  /* 0xfffffffc00701947 */ /* 0x000fec000383ffff */
[----:B------:R-:W-:-:S07]  /*0560*/  MOV R22, R12 ;  /* 0x0000000c00167202 */ /* 0x000fce0000000f00 */
.L_x_0:
[----:B------:R-:W-:-:S13]  /*0570*/  ISETP.NE.AND P1, PT, R21, RZ, PT ;  /* 0x000000ff1500720c */ /* 0x000fda0003f25270 */
[----:B------:R-:W-:Y:S05]  /*0580*/  @!P1 BRA `(.L_x_2) ;  /* 0x0000000400009947 */ /* 0x000fea0003800000 */
[----:B------:R-:W-:-:S05]  /*0590*/  VIADD R2, R21, 0xffffffff ;  /* 0xffffffff15027836 */ /* 0x000fca0000000000 */
[----:B------:R-:W-:-:S13]  /*05a0*/  ISETP.GE.U32.AND P1, PT, R2, 0x3, PT ;  /* 0x000000030200780c */ /* 0x000fda0003f26070 */
[----:B------:R-:W-:Y:S05]  /*05b0*/  @!P1 BRA `(.L_x_3) ;  /* 0x0000000000649947 */ /* 0x000fea0003800000 */
[----:B------:R-:W1:Y:S01]  /*05c0*/  S2UR UR5, SR_CgaCtaId ;  /* 0x00000000000579c3 */ /* 0x000e620000008800 */
[----:B------:R-:W-:Y:S01]  /*05d0*/  UMOV UR4, 0x400 ;  /* 0x0000040000047882 */ /* 0x000fe20000000000 */
[C---:B0-----:R-:W-:Y:S01]  /*05e0*/  IMAD R3, R22.reuse, R7, R6 ;  /* 0x0000000716037224 */ /* 0x041fe200078e0206 */
[----:B------:R-:W-:Y:S01]  /*05f0*/  UIADD3 UR6, UPT, UPT, UR4, 0x40, URZ ;  /* 0x0000004004067890 */ /* 0x000fe2000fffe0ff */
[----:B------:R-:W-:Y:S02]  /*0600*/  IADD3 R2, PT, PT, R11, R22, RZ ;  /* 0x000000160b027210 */ /* 0x000fe40007ffe0ff */
[----:B------:R-:W-:Y:S01]  /*0610*/  IADD3 R22, PT, PT, R22, 0x4, RZ ;  /* 0x0000000416167810 */ /* 0x000fe20007ffe0ff */
[----:B-1----:R-:W-:Y:S02]  /*0620*/  ULEA UR6, UR5, UR6, 0x18 ;  /* 0x0000000605067291 */ /* 0x002fe4000f8ec0ff */
[----:B------:R-:W-:-:S04]  /*0630*/  ULEA UR4, UR5, UR4, 0x18 ;  /* 0x0000000405047291 */ /* 0x000fc8000f8ec0ff */
[----:B------:R-:W-:Y:S02]  /*0640*/  LEA R28, R3, UR6, 0x2 ;  /* 0x00000006031c7c11 */ /* 0x000fe4000f8e10ff */
[----:B------:R-:W-:-:S03]  /*0650*/  LEA R26, R2, UR4, 0x2 ;  /* 0x00000004021a7c11 */ /* 0x000fc6000f8e10ff */
[C---:B------:R-:W-:Y:S01]  /*0660*/  IMAD R24, R7.reuse, 0x4, R28 ;  /* 0x0000000407187824 */ /* 0x040fe200078e021c */
[----:B------:R-:W-:Y:S04]  /*0670*/  LDS R25, [R28] ;  /* 0x000000001c197984 */ /* 0x000fe80000000800 */
[----:B------:R-:W0:Y:S01]  /*0680*/  LDS R5, [R26] ;  /* 0x000000001a057984 */ /* 0x000e220000000800 */
[----:B------:R-:W-:-:S03]  /*0690*/  LEA R27, R7, R24, 0x2 ;  /* 0x00000018071b7211 */ /* 0x000fc600078e10ff */
[----:B------:R-:W-:Y:S02]  /*06a0*/  LDS R3, [R26+0x4] ;  /* 0x000004001a037984 */ /* 0x000fe40000000800 */
[----:B------:R-:W-:Y:S02]  /*06b0*/  IMAD R29, R7, 0x4, R27 ;  /* 0x00000004071d7824 */ /* 0x000fe400078e021b */
[----:B------:R-:W1:Y:S04]  /*06c0*/  LDS R24, [R24] ;  /* 0x0000000018187984 */ /* 0x000e680000000800 */
[----:B------:R-:W-:Y:S04]  /*06d0*/  LDS R2, [R27] ;  /* 0x000000001b027984 */ /* 0x000fe80000000800 */
[----:B------:R-:W2:Y:S04]  /*06e0*/  LDS R23, [R26+0x8] ;  /* 0x000008001a177984 */ /* 0x000ea80000000800 */
[----:B------:R-:W-:Y:S04]  /*06f0*/  LDS R4, [R26+0xc] ;  /* 0x00000c001a047984 */ /* 0x000fe80000000800 */
[----:B------:R-:W3:Y:S01]  /*0700*/  LDS R29, [R29] ;  /* 0x000000001d1d7984 */ /* 0x000ee20000000800 */
[----:B0-----:R-:W-:-:S04]  /*0710*/  IMAD R5, R5, R25, R20 ;  /* 0x0000001905057224 */ /* 0x001fc800078e0214 */
[----:B-1----:R-:W-:-:S04]  /*0720*/  IMAD R3, R3, R24, R5 ;  /* 0x0000001803037224 */ /* 0x002fc800078e0205 */
[----:B--2---:R-:W-:-:S04]  /*0730*/  IMAD R3, R23, R2, R3 ;  /* 0x0000000217037224 */ /* 0x004fc800078e0203 */
[----:B---3--:R-:W-:-:S07]  /*0740*/  IMAD R20, R4, R29, R3 ;  /* 0x0000001d04147224 */ /* 0x008fce00078e0203 */
.L_x_3:
[----:B------:R-:W-:-:S13]  /*0750*/  LOP3.LUT P1, R2, R7, 0x3, RZ, 0xc0, !PT ;  /* 0x0000000307027812 */ /* 0x000fda000782c0ff */
[----:B------:R-:W-:Y:S05]  /*0760*/  @!P1 BRA `(.L_x_2) ;  /* 0x0000000000889947 */ /* 0x000fea0003800000 */
[----:B------:R-:W-:Y:S02]  /*0770*/  ISETP.NE.AND P1, PT, R2, 0x1, PT ;  /* 0x000000010200780c */ /* 0x000fe40003f25270 */
[----:B0-----:R-:W-:-:S04]  /*0780*/  LOP3.LUT R3, R7, 0x1, RZ, 0xc0, !PT ;  /* 0x0000000107037812 */ /* 0x001fc800078ec0ff */
[----:B------:R-:W-:-:S07]  /*0790*/  ISETP.NE.U32.AND P2, PT, R3, 0x1, PT ;  /* 0x000000010300780c */ /* 0x000fce0003f45070 */
[----:B------:R-:W-:Y:S06]  /*07a0*/  @!P1 BRA `(.L_x_4) ;  /* 0x0000000000449947 */ /* 0x000fec0003800000 */
[----:B------:R-:W0:Y:S01]  /*07b0*/  S2UR UR5, SR_CgaCtaId ;  /* 0x00000000000579c3 */ /* 0x000e220000008800 */
[----:B------:R-:W-:Y:S01]  /*07c0*/  UMOV UR4, 0x400 ;  /* 0x0000040000047882 */ /* 0x000fe20000000000 */
[C---:B------:R-:W-:Y:S01]  /*07d0*/  IMAD R3, R22.reuse, R7, R6 ;  /* 0x0000000716037224 */ /* 0x040fe200078e0206 */
[----:B------:R-:W-:Y:S01]  /*07e0*/  UIADD3 UR6, UPT, UPT, UR4, 0x40, URZ ;  /* 0x0000004004067890 */ /* 0x000fe2000fffe0ff */
[----:B------:R-:W-:Y:S02]  /*07f0*/  IMAD.IADD R2, R11, 0x1, R22 ;  /* 0x000000010b027824 */ /* 0x000fe400078e0216 */
[----:B------:R-:W-:Y:S01]  /*0800*/  VIADD R22, R22, 0x2 ;  /* 0x0000000216167836 */ /* 0x000fe20000000000 */
[----:B0-----:R-:W-:Y:S02]  /*0810*/  ULEA UR6, UR5, UR6, 0x18 ;  /* 0x0000000605067291 */ /* 0x001fe4000f8ec0ff */
[----:B------:R-:W-:-:S04]  /*0820*/  ULEA UR4, UR5, UR4, 0x18 ;  /* 0x0000000405047291 */ /* 0x000fc8000f8ec0ff */
[----:B------:R-:W-:Y:S02]  /*0830*/  LEA R4, R3, UR6, 0x2 ;  /* 0x0000000603047c11 */ /* 0x000fe4000f8e10ff */
[----:B------:R-:W-:Y:S02]  /*0840*/  LEA R2, R2, UR4, 0x2 ;  /* 0x0000000402027c11 */ /* 0x000fe4000f8e10ff */
[----:B------:R-:W-:Y:S02]  /*0850*/  LEA R5, R7, R4, 0x2 ;  /* 0x0000000407057211 */ /* 0x000fe400078e10ff */
[----:B------:R-:W-:Y:S04]  /*0860*/  LDS R4, [R4] ;  /* 0x0000000004047984 */ /* 0x000fe80000000800 */
[----:B------:R-:W0:Y:S04]  /*0870*/  LDS R3, [R2] ;  /* 0x0000000002037984 */ /* 0x000e280000000800 */
[----:B------:R-:W-:Y:S04]  /*0880*/  LDS R24, [R2+0x4] ;  /* 0x0000040002187984 */ /* 0x000fe80000000800 */
[----:B------:R-:W1:Y:S01]  /*0890*/  LDS R5, [R5] ;  /* 0x0000000005057984 */ /* 0x000e620000000800 */
[----:B0-----:R-:W-:-:S04]  /*08a0*/  IMAD R3, R3, R4, R20 ;  /* 0x0000000403037224 */ /* 0x001fc800078e0214 */
[----:B-1----:R-:W-:-:S07]  /*08b0*/  IMAD R20, R24, R5, R3 ;  /* 0x0000000518147224 */ /* 0x002fce00078e0203 */
.L_x_4:
[----:B------:R-:W-:Y:S05]  /*08c0*/  @P2 BRA `(.L_x_2) ;  /* 0x0000000000302947 */ /* 0x000fea0003800000 */
[----:B------:R-:W0:Y:S01]  /*08d0*/  S2UR UR5, SR_CgaCtaId ;  /* 0x00000000000579c3 */ /* 0x000e220000008800 */
[----:B------:R-:W-:Y:S01]  /*08e0*/  UMOV UR4, 0x400 ;  /* 0x0000040000047882 */ /* 0x000fe20000000000 */
[-C--:B------:R-:W-:Y:S01]  /*08f0*/  IMAD R3, R7, R22.reuse, R6 ;  /* 0x0000001607037224 */ /* 0x080fe200078e0206 */
[----:B------:R-:W-:Y:S01]  /*0900*/  UIADD3 UR6, UPT, UPT, UR4, 0x40, URZ ;  /* 0x0000004004067890 */ /* 0x000fe2000fffe0ff */
[----:B------:R-:W-:-:S03]  /*0910*/  IADD3 R2, PT, PT, R11, R22, RZ ;  /* 0x000000160b027210 */ /* 0x000fc60007ffe0ff */
[----:B0-----:R-:W-:Y:S02]  /*0920*/  ULEA UR6, UR5, UR6, 0x18 ;  /* 0x0000000605067291 */ /* 0x001fe4000f8ec0ff */
[----:B------:R-:W-:-:S04]  /*0930*/  ULEA UR4, UR5, UR4, 0x18 ;  /* 0x0000000405047291 */ /* 0x000fc8000f8ec0ff */
[----:B------:R-:W-:Y:S02]  /*0940*/  LEA R4, R3, UR6, 0x2 ;  /* 0x0000000603047c11 */ /* 0x000fe4000f8e10ff */
[----:B------:R-:W-:-:S04]  /*0950*/  LEA R2, R2, UR4, 0x2 ;  /* 0x0000000402027c11 */ /* 0x000fc8000f8e10ff */
[----:B------:R-:W-:Y:S04]  /*0960*/  LDS R4, [R4] ;  /* 0x0000000004047984 */ /* 0x000fe80000000800 */
[----:B------:R-:W0:Y:S02]  /*0970*/  LDS R3, [R2] ;  /* 0x0000000002037984 */ /* 0x000e240000000800 */
[----:B0-----:R-:W-:-:S07]  /*0980*/  IMAD R20, R3, R4, R20 ;  /* 0x0000000403147224 */ /* 0x001fce00078e0214 */
.L_x_2:
[----:B------:R-:W-:Y:S06]  /*0990*/  BAR.SYNC.DEFER_BLOCKING 0x0 ;  /* 0x0000000000007b1d */ /* 0x000fec0000010000 */
[----:B------:R-:W-:Y:S05]  /*09a0*/  @!P0 BRA `(.L_x_5) ;  /* 0xfffffff8000c8947 */ /* 0x000fea000383ffff */
[----:B------:R-:W-:-:S04]  /*09b0*/  ISETP.GT.AND P0, PT, R15, 0x7, PT ;  /* 0x000000070f00780c */ /* 0x000fc80003f04270 */
[----:B------:R-:W-:-:S13]  /*09c0*/  ISETP.GT.U32.OR P0, PT, R9, 0x7, P0 ;  /* 0x000000070900780c */ /* 0x000fda0000704470 */
[----:B------:R-:W-:Y:S05]  /*09d0*/  @P0 EXIT ;  /* 0x000000000000094d */ /* 0x000fea0003800000 */
[----:B0-----:R-:W0:Y:S01]  /*09e0*/  LDC.64 R2, c[0x0][0x390] ;  /* 0x0000e400ff027b82 */ /* 0x001e220000000a00 */
[----:B------:R-:W-:-:S04]  /*09f0*/  IMAD.IADD R13, R13, 0x1, R10 ;  /* 0x000000010d0d7824 */ /* 0x000fc800078e020a */
[----:B0-----:R-:W-:-:S05]  /*0a00*/  IMAD.WIDE R2, R13, 0x4, R2 ;  /* 0x000000040d027825 */ /* 0x001fca00078e0202 */
[----:B------:R-:W-:Y:S01]  /*0a10*/  STG.E desc[UR8][R2.64], R20 ;  /* 0x0000001402007986 */ /* 0x000fe2000c101908 */
[----:B------:R-:W-:Y:S05]  /*0a20*/  EXIT ;  /* 0x000000000000794d */ /* 0x000fea0003800000 */
.L_x_6:
[----:B------:R-:W-:-:S00]  /*0a30*/  BRA `(.L_x_6) ;  /* 0xfffffffc00fc7947 */ /* 0x000fc0000383ffff */
[----:B------:R-:W-:-:S00]  /*0a40*/  NOP ;  /* 0x0000000000007918 */ /* 0x000fc00000000000 */
        /* <DEDUP_REMOVED lines=11> */
.L_x_7:


//--------------------- .nv.shared._Z9matrixMulPKiS0_Pi --------------------------
	.section	.nv.shared._Z9matrixMulPKiS0_Pi,"aw",@nobits
	.sectionflags	@""
	.align	4
.nv.shared._Z9matrixMulPKiS0_Pi:
	.zero		1152


//--------------------- .nv.shared.reserved.0     --------------------------
	.section	.nv.shared.reserved.0,"aw",@nobits
	.weak		__nv_reservedSMEM_offset_0_alias
	.size		__nv_reservedSMEM_offset_0_alias, 0, 64
	.other		__nv_reservedSMEM_offset_0_alias,@"STO_CUDA_RESERVED_SHARED STV_DEFAULT"
__nv_reservedSMEM_offset_0_alias:
	.zero		0
	.zero		64


//--------------------- .nv.constant0._Z9matrixMulPKiS0_Pi --------------------------
	.section	.nv.constant0._Z9matrixMulPKiS0_Pi,"a",@progbits
	.sectionflags	@""
	.align	4
.nv.constant0._Z9matrixMulPKiS0_Pi:
	.zero		920


//--------------------- SYMBOLS --------------------------

	.type		.nv.reservedSmem.offset0,@object
	.size		.nv.reservedSmem.offset0,0x4
	.type		.nv.reservedSmem.cap,@object
	.size		.nv.reservedSmem.cap,0x4
